	.headerflags	@"EF_CUDA_TEXMODE_UNIFIED EF_CUDA_64BIT_ADDRESS EF_CUDA_ACCELERATORS EF_CUDA_SM90 EF_CUDA_VIRTUAL_SM(EF_CUDA_SM90)"
	.elftype	@"ET_EXEC"


//--------------------- .nv.info                  --------------------------
	.section	.nv.info,"",@"SHT_CUDA_INFO"
	.align	4


	//----- nvinfo : EIATTR_REGCOUNT
	.align		4
        /*0000*/ 	.byte	0x04, 0x2f
        /*0002*/ 	.short	(.L_1 - .L_0)
	.align		4
.L_0:
        /*0004*/ 	.word	index@(triton_poi_fused_convolution_11)
        /*0008*/ 	.word	0x0000000c


	//----- nvinfo : EIATTR_MIN_STACK_SIZE
	.align		4
.L_1:
        /*000c*/ 	.byte	0x04, 0x12
        /*000e*/ 	.short	(.L_3 - .L_2)
	.align		4
.L_2:
        /*0010*/ 	.word	index@(triton_poi_fused_convolution_11)
        /*0014*/ 	.word	0x00000000


	//----- nvinfo : EIATTR_FRAME_SIZE
	.align		4
.L_3:
        /*0018*/ 	.byte	0x04, 0x11
        /*001a*/ 	.short	(.L_5 - .L_4)
	.align		4
.L_4:
        /*001c*/ 	.word	index@(triton_poi_fused_convolution_11)
        /*0020*/ 	.word	0x00000000


	//----- nvinfo : EIATTR_MIN_STACK_SIZE
	.align		4
.L_5:
        /*0024*/ 	.byte	0x04, 0x12
        /*0026*/ 	.short	(.L_7 - .L_6)
	.align		4
.L_6:
        /*0028*/ 	.word	index@(triton_poi_fused_convolution_11)
        /*002c*/ 	.word	0x00000000
.L_7:


//--------------------- .nv.info.triton_poi_fused_convolution_11 --------------------------
	.section	.nv.info.triton_poi_fused_convolution_11,"",@"SHT_CUDA_INFO"
	.sectionflags	@""
	.align	4


	//----- nvinfo : EIATTR_CUDA_API_VERSION
	.align		4
        /*0000*/ 	.byte	0x04, 0x37
        /*0002*/ 	.short	(.L_9 - .L_8)
.L_8:
        /*0004*/ 	.word	0x0000007c


	//----- nvinfo : EIATTR_KPARAM_INFO
	.align		4
.L_9:
        /*0008*/ 	.byte	0x04, 0x17
        /*000a*/ 	.short	(.L_11 - .L_10)
.L_10:
        /*000c*/ 	.word	0x00000000
        /*0010*/ 	.short	0x0002
        /*0012*/ 	.short	0x0010
        /*0014*/ 	.byte	0x00, 0xf0, 0x11, 0x00


	//----- nvinfo : EIATTR_KPARAM_INFO
	.align		4
.L_11:
        /*0018*/ 	.byte	0x04, 0x17
        /*001a*/ 	.short	(.L_13 - .L_12)
.L_12:
        /*001c*/ 	.word	0x00000000
        /*0020*/ 	.short	0x0001
        /*0022*/ 	.short	0x0008
        /*0024*/ 	.byte	0x00, 0xf4, 0x21, 0x00


	//----- nvinfo : EIATTR_KPARAM_INFO
	.align		4
.L_13:
        /*0028*/ 	.byte	0x04, 0x17
        /*002a*/ 	.short	(.L_15 - .L_14)
.L_14:
        /*002c*/ 	.word	0x00000000
        /*0030*/ 	.short	0x0000
        /*0032*/ 	.short	0x0000
        /*0034*/ 	.byte	0x00, 0xf4, 0x21, 0x00


	//----- nvinfo : EIATTR_SPARSE_MMA_MASK
	.align		4
.L_15:
        /*0038*/ 	.byte	0x03, 0x50
        /*003a*/ 	.short	0x0000


	//----- nvinfo : EIATTR_MAXREG_COUNT
	.align		4
        /*003c*/ 	.byte	0x03, 0x1b
        /*003e*/ 	.short	0x00ff


	//----- nvinfo : EIATTR_EXIT_INSTR_OFFSETS
	.align		4
        /*0040*/ 	.byte	0x04, 0x1c
        /*0042*/ 	.short	(.L_17 - .L_16)


	//   ....[0]....
.L_16:
        /*0044*/ 	.word	0x00000130


	//----- nvinfo : EIATTR_REQNTID
	.align		4
.L_17:
        /*0048*/ 	.byte	0x04, 0x10
        /*004a*/ 	.short	(.L_19 - .L_18)
.L_18:
        /*004c*/ 	.word	0x00000080
        /*0050*/ 	.word	0x00000001
        /*0054*/ 	.word	0x00000001


	//----- nvinfo : EIATTR_CBANK_PARAM_SIZE
	.align		4
.L_19:
        /*0058*/ 	.byte	0x03, 0x19
        /*005a*/ 	.short	0x0014


	//----- nvinfo : EIATTR_PARAM_CBANK
	.align		4
        /*005c*/ 	.byte	0x04, 0x0a
        /*005e*/ 	.short	(.L_21 - .L_20)
	.align		4
.L_20:
        /*0060*/ 	.word	index@(.nv.constant0.triton_poi_fused_convolution_11)
        /*0064*/ 	.short	0x0210
        /*0066*/ 	.short	0x0014


	//----- nvinfo : EIATTR_SW_WAR
	.align		4
.L_21:
        /*0068*/ 	.byte	0x04, 0x36
        /*006a*/ 	.short	(.L_23 - .L_22)
.L_22:
        /*006c*/ 	.word	0x00000008
.L_23:


//--------------------- .nv.callgraph             --------------------------
	.section	.nv.callgraph,"",@"SHT_CUDA_CALLGRAPH"
	.align	4
	.sectionentsize	8
	.align		4
        /*0000*/ 	.word	0x00000000
	.align		4
        /*0004*/ 	.word	0xffffffff
	.align		4
        /*0008*/ 	.word	0x00000000
	.align		4
        /*000c*/ 	.word	0xfffffffe
	.align		4
        /*0010*/ 	.word	0x00000000
	.align		4
        /*0014*/ 	.word	0xfffffffd
	.align		4
        /*0018*/ 	.word	0x00000000
	.align		4
        /*001c*/ 	.word	0xfffffffc


//--------------------- .text.triton_poi_fused_convolution_11 --------------------------
	.section	.text.triton_poi_fused_convolution_11,"ax",@progbits
	.align	128
        .global         triton_poi_fused_convolution_11
        .type           triton_poi_fused_convolution_11,@function
        .size           triton_poi_fused_convolution_11,(.L_x_1 - triton_poi_fused_convolution_11)
        .other          triton_poi_fused_convolution_11,@"STO_CUDA_ENTRY STV_DEFAULT"
triton_poi_fused_convolution_11:
.text.triton_poi_fused_convolution_11:
[----:B------:R-:W-:Y:S01]  /*0000*/  LDC R1, c[0x0][0x28] ;  /* 0x00000a00ff017b82 */ /* 0x000fe20000000800 */
[----:B------:R-:W1:Y:S07]  /*0010*/  S2R R0, SR_TID.X ;  /* 0x0000000000007919 */ /* 0x000e6e0000002100 */
[----:B------:R-:W2:Y:S01]  /*0020*/  LDC.64 R4, c[0x0][0x218] ;  /* 0x00008600ff047b82 */ /* 0x000ea20000000a00 */
[----:B------:R-:W-:Y:S01]  /*0030*/  ULDC.64 UR4, c[0x0][0x208] ;  /* 0x0000820000047ab9 */ /* 0x000fe20000000a00 */
[----:B------:R-:W3:Y:S06]  /*0040*/  S2R R7, SR_CTAID.X ;  /* 0x0000000000077919 */ /* 0x000eec0000002500 */
[----:B------:R-:W4:Y:S01]  /*0050*/  LDC.64 R2, c[0x0][0x210] ;  /* 0x00008400ff027b82 */ /* 0x000f220000000a00 */
[----:B-1----:R-:W-:-:S02]  /*0060*/  LOP3.LUT R0, R0, 0x7f, RZ, 0xc0, !PT ;  /* 0x0000007f00007812 */ /* 0x002fc400078ec0ff */
[----:B---3--:R-:W-:-:S03]  /*0070*/  SHF.R.S32.HI R6, RZ, 0x18, R7 ;  /* 0x00000018ff067819 */ /* 0x008fc60000011407 */
[----:B------:R-:W-:Y:S01]  /*0080*/  IMAD R7, R7, 0x80, R0 ;  /* 0x0000008007077824 */ /* 0x000fe200078e0200 */
[----:B------:R-:W-:-:S03]  /*0090*/  SGXT R0, R6, 0x1 ;  /* 0x000000010600781a */ /* 0x000fc60000000200 */
[----:B----4-:R-:W-:Y:S01]  /*00a0*/  IMAD.WIDE R2, R7, 0x4, R2 ;  /* 0x0000000407027825 */ /* 0x010fe200078e0202 */
[----:B------:R-:W-:-:S04]  /*00b0*/  LEA.HI R0, R0, R7, RZ, 0x7 ;  /* 0x0000000700007211 */ /* 0x000fc800078f38ff */
[----:B------:R-:W-:-:S05]  /*00c0*/  LOP3.LUT R0, R0, 0xffffff80, RZ, 0xc0, !PT ;  /* 0xffffff8000007812 */ /* 0x000fca00078ec0ff */
[----:B------:R-:W-:Y:S02]  /*00d0*/  IMAD.IADD R9, R7, 0x1, -R0 ;  /* 0x0000000107097824 */ /* 0x000fe400078e0a00 */
[----:B------:R-:W3:Y:S02]  /*00e0*/  LDG.E R0, desc[UR4][R2.64] ;  /* 0x0000000402007981 */ /* 0x000ee4000c1e1900 */
[----:B--2---:R-:W-:-:S06]  /*00f0*/  IMAD.WIDE R4, R9, 0x4, R4 ;  /* 0x0000000409047825 */ /* 0x004fcc00078e0204 */
[----:B------:R-:W3:Y:S02]  /*0100*/  LDG.E.EL R5, desc[UR4][R4.64] ;  /* 0x0000000404057981 */ /* 0x000ee4000c2e1900 */
[----:B---3--:R-:W-:-:S05]  /*0110*/  FADD R7, R0, R5 ;  /* 0x0000000500077221 */ /* 0x008fca0000000000 */
[----:B------:R-:W-:Y:S01]  /*0120*/  STG.E desc[UR4][R2.64], R7 ;  /* 0x0000000702007986 */ /* 0x000fe2000c101904 */
[----:B------:R-:W-:Y:S05]  /*0130*/  EXIT ;  /* 0x000000000000794d */ /* 0x000fea0003800000 */
.L_x_0:
[----:B------:R-:W-:-:S00]  /*0140*/  BRA `(.L_x_0) ;  /* 0xfffffffc00fc7947 */ /* 0x000fc0000383ffff */
[----:B------:R-:W-:-:S00]  /*0150*/  NOP ;  /* 0x0000000000007918 */ /* 0x000fc00000000000 */
        /* <DEDUP_REMOVED lines=10> */
.L_x_1:


//--------------------- .nv.constant0.triton_poi_fused_convolution_11 --------------------------
	.section	.nv.constant0.triton_poi_fused_convolution_11,"a",@progbits
	.sectionflags	@""
	.align	4
.nv.constant0.triton_poi_fused_convolution_11:
	.zero		548
